//
// Generated by NVIDIA NVVM Compiler
//
// Compiler Build ID: CL-36424714
// Cuda compilation tools, release 13.0, V13.0.88
// Based on NVVM 20.0.0
//

.version 9.0
.target sm_100
.address_size 64

	// .globl	_Z9holaMundov
.extern .func  (.param .b32 func_retval0) vprintf
(
	.param .b64 vprintf_param_0,
	.param .b64 vprintf_param_1
)
;
.global .align 1 .b8 $str[29] = {72, 111, 108, 97, 32, 109, 117, 110, 100, 111, 46, 32, 72, 105, 108, 111, 32, 110, 117, 109, 101, 114, 111, 58, 32, 37, 100, 10};

.visible .entry _Z9holaMundov()
{
	.local .align 8 .b8 	__local_depot0[8];
	.reg .b64 	%SP;
	.reg .b64 	%SPL;
	.reg .b32 	%r<7>;
	.reg .b64 	%rd<5>;

	mov.u64 	%SPL, __local_depot0;
	cvta.local.u64 	%SP, %SPL;
	add.u64 	%rd1, %SP, 0;
	add.u64 	%rd2, %SPL, 0;
	mov.u32 	%r1, %tid.x;
	mov.u32 	%r2, %ctaid.x;
	mov.u32 	%r3, %ntid.x;
	mad.lo.s32 	%r4, %r2, %r3, %r1;
	st.local.u32 	[%rd2], %r4;
	mov.u64 	%rd3, $str;
	cvta.global.u64 	%rd4, %rd3;
	{ // callseq 0, 0
	.param .b64 param0;
	st.param.b64 	[param0], %rd4;
	.param .b64 param1;
	st.param.b64 	[param1], %rd1;
	.param .b32 retval0;
	call.uni (retval0), 
	vprintf, 
	(
	param0, 
	param1
	);
	ld.param.b32 	%r5, [retval0];
	} // callseq 0
	ret;

}


// ===== COMPILED SASS (sm_100) =====

	.target	sm_100

	.elftype	@"ET_EXEC"


//--------------------- .note.nv.tkinfo           --------------------------
	.section	.note.nv.tkinfo,"",@"SHT_NOTE"
	.sectionflags	@"SHF_NOTE_NV_TKINFO"
	.tkinfo
        /*0018*/ 	.word	0x00000002
        /*0030*/ 	.string	""
        /*0030*/ 	.string	"ptxas"
        /*0030*/ 	.string	"Cuda compilation tools, release 13.0, V13.0.88"
        /*0030*/ 	.string	"Build cuda_13.0.r13.0/compiler.36424714_0"
        /*0030*/ 	.string	"-arch sm_100 -m 64 "



//--------------------- .note.nv.cuinfo           --------------------------
	.section	.note.nv.cuinfo,"",@"SHT_NOTE"
	.sectionflags	@"SHF_NOTE_NV_CUINFO"
        /*0018*/ 	.short	0x0002
        /*001a*/ 	.short	0x0064
        /*001c*/ 	.short	0x0082
	.zero		2


//--------------------- .nv.info                  --------------------------
	.section	.nv.info,"",@"SHT_CUDA_INFO"
	.align	4


	//----- nvinfo : EIATTR_REGCOUNT
	.align		4
        /*0000*/ 	.byte	0x04, 0x2f
        /*0002*/ 	.short	(.L_2 - .L_1)
	.align		4
.L_1:
        /*0004*/ 	.word	index@(_Z9holaMundov)
        /*0008*/ 	.word	0x00000018


	//----- nvinfo : EIATTR_FRAME_SIZE
	.align		4
.L_2:
        /*000c*/ 	.byte	0x04, 0x11
        /*000e*/ 	.short	(.L_4 - .L_3)
	.align		4
.L_3:
        /*0010*/ 	.word	index@(_Z9holaMundov)
        /*0014*/ 	.word	0x00000008


	//----- nvinfo : EIATTR_MIN_STACK_SIZE
	.align		4
.L_4:
        /*0018*/ 	.byte	0x04, 0x12
        /*001a*/ 	.short	(.L_6 - .L_5)
	.align		4
.L_5:
        /*001c*/ 	.word	index@(_Z9holaMundov)
        /*0020*/ 	.word	0x00000008
.L_6:


//--------------------- .nv.compat                --------------------------
	.section	.nv.compat,"",@"SHT_CUDA_COMPAT_INFO"
	.align	4
        /*0000*/ 	.byte	0x02, 0x09, 0x00, 0x00, 0x02, 0x02, 0x01, 0x00, 0x02, 0x05, 0x05, 0x00, 0x03, 0x07, 0x01, 0x01
        /*0010*/ 	.byte	0x02, 0x03, 0x00, 0x00, 0x02, 0x06, 0x01, 0x00, 0x04, 0x0b, 0x08, 0x00, 0x09, 0x00, 0x00, 0x00
        /*0020*/ 	.byte	0x00, 0x00, 0x00, 0x00


//--------------------- .nv.info._Z9holaMundov    --------------------------
	.section	.nv.info._Z9holaMundov,"",@"SHT_CUDA_INFO"
	.sectionflags	@""
	.align	4


	//----- nvinfo : EIATTR_CUDA_API_VERSION
	.align		4
        /*0000*/ 	.byte	0x04, 0x37
        /*0002*/ 	.short	(.L_8 - .L_7)
.L_7:
        /*0004*/ 	.word	0x00000082


	//----- nvinfo : EIATTR_SPARSE_MMA_MASK
	.align		4
.L_8:
        /*0008*/ 	.byte	0x03, 0x50
        /*000a*/ 	.short	0x0000


	//----- nvinfo : EIATTR_MAXREG_COUNT
	.align		4
        /*000c*/ 	.byte	0x03, 0x1b
        /*000e*/ 	.short	0x00ff


	//----- nvinfo : EIATTR_EXTERNS
	.align		4
        /*0010*/ 	.byte	0x04, 0x0f
        /*0012*/ 	.short	(.L_10 - .L_9)


	//   ....[0]....
	.align		4
.L_9:
        /*0014*/ 	.word	index@(vprintf)


	//----- nvinfo : EIATTR_MERCURY_ISA_VERSION
	.align		4
.L_10:
        /*0018*/ 	.byte	0x03, 0x5f
        /*001a*/ 	.short	0x0101


	//----- nvinfo : EIATTR_VRC_CTA_INIT_COUNT
	.align		4
        /*001c*/ 	.byte	0x02, 0x4a
	.zero		1
	.zero		1


	//----- nvinfo : EIATTR_SYSCALL_OFFSETS
	.align		4
        /*0020*/ 	.byte	0x04, 0x46
        /*0022*/ 	.short	(.L_12 - .L_11)


	//   ....[0]....
.L_11:
        /*0024*/ 	.word	0x00000110


	//----- nvinfo : EIATTR_EXIT_INSTR_OFFSETS
	.align		4
.L_12:
        /*0028*/ 	.byte	0x04, 0x1c
        /*002a*/ 	.short	(.L_14 - .L_13)


	//   ....[0]....
.L_13:
        /*002c*/ 	.word	0x00000120


	//----- nvinfo : EIATTR_SW_WAR
	.align		4
.L_14:
        /*0030*/ 	.byte	0x04, 0x36
        /*0032*/ 	.short	(.L_16 - .L_15)
.L_15:
        /*0034*/ 	.word	0x00000008
.L_16:


//--------------------- .nv.callgraph             --------------------------
	.section	.nv.callgraph,"",@"SHT_CUDA_CALLGRAPH"
	.align	4
	.sectionentsize	8
	.align		4
        /*0000*/ 	.word	0x00000000
	.align		4
        /*0004*/ 	.word	0xffffffff
	.align		4
        /*0008*/ 	.word	index@(_Z9holaMundov)
	.align		4
        /*000c*/ 	.word	index@(vprintf)
	.align		4
        /*0010*/ 	.word	0x00000000
	.align		4
        /*0014*/ 	.word	0xfffffffe
	.align		4
        /*0018*/ 	.word	0x00000000
	.align		4
        /*001c*/ 	.word	0xfffffffd
	.align		4
        /*0020*/ 	.word	0x00000000
	.align		4
        /*0024*/ 	.word	0xfffffffc


//--------------------- .nv.constant4             --------------------------
	.section	.nv.constant4,"a",@progbits
	.align	8
	.align		8
.nv.constant4:
        /*0000*/ 	.dword	vprintf
	.align		8
        /*0008*/ 	.dword	$str


//--------------------- .text._Z9holaMundov       --------------------------
	.section	.text._Z9holaMundov,"ax",@progbits
	.align	128
        .global         _Z9holaMundov
        .type           _Z9holaMundov,@function
        .size           _Z9holaMundov,(.L_x_2 - _Z9holaMundov)
        .other          _Z9holaMundov,@"STO_CUDA_ENTRY STV_DEFAULT"
_Z9holaMundov:
.text._Z9holaMundov:
[----:B------:R-:W0:Y:S01]  /*0000*/  LDC R1, c[0x0][0x37c] ;  /* 0x0000df00ff017b82 */ /* 0x000e220000000800 */
[----:B------:R-:W1:Y:S01]  /*0010*/  S2R R0, SR_TID.X ;  /* 0x0000000000007919 */ /* 0x000e620000002100 */
[----:B------:R-:W2:Y:S06]  /*0020*/  LDCU UR5, c[0x0][0x2fc] ;  /* 0x00005f80ff0577ac */ /* 0x000eac0008000800 */
[----:B------:R-:W1:Y:S01]  /*0030*/  S2UR UR6, SR_CTAID.X ;  /* 0x00000000000679c3 */ /* 0x000e620000002500 */
[----:B------:R-:W-:Y:S01]  /*0040*/  MOV R2, 0x0 ;  /* 0x0000000000027802 */ /* 0x000fe20000000f00 */
[----:B0-----:R-:W-:Y:S01]  /*0050*/  VIADD R1, R1, 0xfffffff8 ;  /* 0xfffffff801017836 */ /* 0x001fe20000000000 */
[----:B------:R-:W0:Y:S05]  /*0060*/  LDCU UR4, c[0x0][0x2f8] ;  /* 0x00005f00ff0477ac */ /* 0x000e2a0008000800 */
[----:B------:R-:W1:Y:S01]  /*0070*/  LDC R3, c[0x0][0x360] ;  /* 0x0000d800ff037b82 */ /* 0x000e620000000800 */
[----:B0-----:R-:W-:-:S05]  /*0080*/  IADD3 R6, P0, PT, R1, UR4, RZ ;  /* 0x0000000401067c10 */ /* 0x001fca000ff1e0ff */
[----:B--2---:R-:W-:Y:S02]  /*0090*/  IMAD.X R7, RZ, RZ, UR5, P0 ;  /* 0x00000005ff077e24 */ /* 0x004fe400080e06ff */
[----:B-1----:R-:W-:Y:S01]  /*00a0*/  IMAD R0, R3, UR6, R0 ;  /* 0x0000000603007c24 */ /* 0x002fe2000f8e0200 */
[----:B------:R-:W0:Y:S01]  /*00b0*/  LDCU.64 UR6, c[0x4][0x8] ;  /* 0x01000100ff0677ac */ /* 0x000e220008000a00 */
[----:B------:R-:W1:Y:S03]  /*00c0*/  LDC.64 R2, c[0x4][R2] ;  /* 0x0100000002027b82 */ /* 0x000e660000000a00 */
[----:B------:R2:W-:Y:S01]  /*00d0*/  STL [R1], R0 ;  /* 0x0000000001007387 */ /* 0x0005e20000100800 */
[----:B0-----:R-:W-:Y:S01]  /*00e0*/  IMAD.U32 R4, RZ, RZ, UR6 ;  /* 0x00000006ff047e24 */ /* 0x001fe2000f8e00ff */
[----:B--2---:R-:W-:-:S07]  /*00f0*/  MOV R5, UR7 ;  /* 0x0000000700057c02 */ /* 0x004fce0008000f00 */
[----:B------:R-:W-:-:S07]  /*0100*/  LEPC R20, `(.L_x_0) ;  /* 0x000000001014794e */ /* 0x000fce0000000000 */
[----:B-1----:R-:W-:Y:S05]  /*0110*/  CALL.ABS.NOINC R2 ;  /* 0x0000000002007343 */ /* 0x002fea0003c00000 */
.L_x_0:
[----:B------:R-:W-:Y:S05]  /*0120*/  EXIT ;  /* 0x000000000000794d */ /* 0x000fea0003800000 */
.L_x_1:
[----:B------:R-:W-:-:S00]  /*0130*/  BRA `(.L_x_1) ;  /* 0xfffffffc00fc7947 */ /* 0x000fc0000383ffff */
[----:B------:R-:W-:-:S00]  /*0140*/  NOP ;  /* 0x0000000000007918 */ /* 0x000fc00000000000 */
        /* <DEDUP_REMOVED lines=11> */
.L_x_2:


//--------------------- .nv.global.init           --------------------------
	.section	.nv.global.init,"aw",@progbits
.nv.global.init:
	.type		$str,@object
	.size		$str,(.L_0 - $str)
$str:
        /*0000*/ 	.byte	0x48, 0x6f, 0x6c, 0x61, 0x20, 0x6d, 0x75, 0x6e, 0x64, 0x6f, 0x2e, 0x20, 0x48, 0x69, 0x6c, 0x6f
        /*0010*/ 	.byte	0x20, 0x6e, 0x75, 0x6d, 0x65, 0x72, 0x6f, 0x3a, 0x20, 0x25, 0x64, 0x0a, 0x00
.L_0:


//--------------------- .nv.shared.reserved.0     --------------------------
	.section	.nv.shared.reserved.0,"aw",@nobits
	.weak		__nv_reservedSMEM_offset_0_alias
	.size		__nv_reservedSMEM_offset_0_alias, 0, 64
	.other		__nv_reservedSMEM_offset_0_alias,@"STO_CUDA_RESERVED_SHARED STV_DEFAULT"
__nv_reservedSMEM_offset_0_alias:
	.zero		0
	.zero		64


//--------------------- .nv.constant0._Z9holaMundov --------------------------
	.section	.nv.constant0._Z9holaMundov,"a",@progbits
	.sectionflags	@""
	.align	4
.nv.constant0._Z9holaMundov:
	.zero		896


//--------------------- SYMBOLS --------------------------

	.type		.nv.reservedSmem.offset0,@object
	.size		.nv.reservedSmem.offset0,0x4
	.type		vprintf,@function
